







.version 5.0
.target sm_61
.address_size 64


.global .align 8 .b8 _ZTVSt9basic_iosIcSt11char_traitsIcEE[32];
.global .align 8 .b8 _ZTTSo[8];
.global .align 8 .b8 _ZTVSt15basic_streambufIcSt11char_traitsIcEE[128];
.global .align 8 .b8 _ZTVNSt7__cxx1115basic_stringbufIcSt11char_traitsIcESaIcEEE[128];
.global .align 8 .b8 _ZTTNSt7__cxx1119basic_ostringstreamIcSt11char_traitsIcESaIcEEE[8];
.global .align 8 .b8 _ZTVN10__cxxabiv119__pointer_type_infoE[8];
.global .align 8 .b8 _ZTVN10__cxxabiv120__function_type_infoE[8];
.global .align 8 .b8 _ZTVN10__cxxabiv117__class_type_infoE[8];
.global .align 8 .b8 _ZTVN10__cxxabiv120__si_class_type_infoE[8];
.global .align 8 .b8 _ZTVN3c105ErrorE[40];
.global .align 8 .b8 _ZTVN6caffe28OperatorINS_11CUDAContextEEE[136];
.global .align 8 .b8 _ZTVN6caffe226UnaryElementwiseWithArgsOpINS_11TensorTypesIJfEEENS_11CUDAContextENS_10EluFunctorIS3_EENS_15SameTypeAsInputEEE[136];
.global .align 8 .b8 _ZTVN6caffe227BinaryElementwiseWithArgsOpINS_11TensorTypesIJfEEENS_11CUDAContextENS_18EluGradientFunctorIS3_EENS_15SameTypeAsInputEEE[136];

.visible .entry _ZN6caffe265_GLOBAL__N__41_tmpxft_000060cb_00000000_7_elu_op_cpp1_ii_8fbe3a5f13EluCUDAKernelIfEEviT_PKS2_PS2_(
.param .u32 _ZN6caffe265_GLOBAL__N__41_tmpxft_000060cb_00000000_7_elu_op_cpp1_ii_8fbe3a5f13EluCUDAKernelIfEEviT_PKS2_PS2__param_0,
.param .f32 _ZN6caffe265_GLOBAL__N__41_tmpxft_000060cb_00000000_7_elu_op_cpp1_ii_8fbe3a5f13EluCUDAKernelIfEEviT_PKS2_PS2__param_1,
.param .u64 _ZN6caffe265_GLOBAL__N__41_tmpxft_000060cb_00000000_7_elu_op_cpp1_ii_8fbe3a5f13EluCUDAKernelIfEEviT_PKS2_PS2__param_2,
.param .u64 _ZN6caffe265_GLOBAL__N__41_tmpxft_000060cb_00000000_7_elu_op_cpp1_ii_8fbe3a5f13EluCUDAKernelIfEEviT_PKS2_PS2__param_3
)
{
.reg .pred %p<6>;
.reg .f32 %f<22>;
.reg .b32 %r<7>;
.reg .b64 %rd<17>;


ld.param.f32 %f4, [_ZN6caffe265_GLOBAL__N__41_tmpxft_000060cb_00000000_7_elu_op_cpp1_ii_8fbe3a5f13EluCUDAKernelIfEEviT_PKS2_PS2__param_1];
ld.param.u64 %rd8, [_ZN6caffe265_GLOBAL__N__41_tmpxft_000060cb_00000000_7_elu_op_cpp1_ii_8fbe3a5f13EluCUDAKernelIfEEviT_PKS2_PS2__param_2];
ld.param.u64 %rd9, [_ZN6caffe265_GLOBAL__N__41_tmpxft_000060cb_00000000_7_elu_op_cpp1_ii_8fbe3a5f13EluCUDAKernelIfEEviT_PKS2_PS2__param_3];
mov.u32 %r1, %ntid.x;
mov.u32 %r2, %ctaid.x;
mov.u32 %r3, %tid.x;
mad.lo.s32 %r4, %r1, %r2, %r3;
cvt.u64.u32	%rd16, %r4;
ld.param.s32 %rd2, [_ZN6caffe265_GLOBAL__N__41_tmpxft_000060cb_00000000_7_elu_op_cpp1_ii_8fbe3a5f13EluCUDAKernelIfEEviT_PKS2_PS2__param_0];
setp.ge.u64	%p1, %rd16, %rd2;
@%p1 bra BB0_6;

cvta.to.global.u64 %rd3, %rd9;
mov.u32 %r5, %nctaid.x;
mul.lo.s32 %r6, %r5, %r1;
cvt.u64.u32	%rd4, %r6;

BB0_2:
shl.b64 %rd11, %rd16, 2;
add.s64 %rd10, %rd8, %rd11;

	ld.global.nc.f32 %f5, [%rd10];

	setp.lt.f32	%p2, %f5, 0f00000000;
@%p2 bra BB0_4;
bra.uni BB0_3;

BB0_4:

	ld.global.nc.f32 %f7, [%rd10];

	mul.f32 %f10, %f7, 0f3FB8AA3B;
cvt.rzi.f32.f32	%f11, %f10;
mov.f32 %f12, 0fBF317200;
fma.rn.f32 %f13, %f11, %f12, %f7;
mov.f32 %f14, 0fB5BFBE8E;
fma.rn.f32 %f15, %f11, %f14, %f13;
mul.f32 %f9, %f15, 0f3FB8AA3B;

	ex2.approx.ftz.f32 %f8,%f9;

	add.f32 %f16, %f11, 0f00000000;
ex2.approx.f32 %f17, %f16;
setp.lt.f32	%p3, %f7, 0fC2D20000;
setp.gt.f32	%p4, %f7, 0f42D20000;
fma.rn.f32 %f18, %f8, %f17, 0fBF800000;
selp.f32	%f19, 0fBF800000, %f18, %p3;
selp.f32	%f20, 0f7F800000, %f19, %p4;
mul.f32 %f21, %f20, %f4;
bra.uni BB0_5;

BB0_3:

	ld.global.nc.f32 %f21, [%rd10];


BB0_5:
add.s64 %rd15, %rd3, %rd11;
st.global.f32 [%rd15], %f21;
add.s64 %rd16, %rd4, %rd16;
setp.lt.u64	%p5, %rd16, %rd2;
@%p5 bra BB0_2;

BB0_6:
ret;
}


.visible .entry _ZN6caffe265_GLOBAL__N__41_tmpxft_000060cb_00000000_7_elu_op_cpp1_ii_8fbe3a5f21EluGradientCUDAKernelIfEEviT_PKS2_S4_PS2_(
.param .u32 _ZN6caffe265_GLOBAL__N__41_tmpxft_000060cb_00000000_7_elu_op_cpp1_ii_8fbe3a5f21EluGradientCUDAKernelIfEEviT_PKS2_S4_PS2__param_0,
.param .f32 _ZN6caffe265_GLOBAL__N__41_tmpxft_000060cb_00000000_7_elu_op_cpp1_ii_8fbe3a5f21EluGradientCUDAKernelIfEEviT_PKS2_S4_PS2__param_1,
.param .u64 _ZN6caffe265_GLOBAL__N__41_tmpxft_000060cb_00000000_7_elu_op_cpp1_ii_8fbe3a5f21EluGradientCUDAKernelIfEEviT_PKS2_S4_PS2__param_2,
.param .u64 _ZN6caffe265_GLOBAL__N__41_tmpxft_000060cb_00000000_7_elu_op_cpp1_ii_8fbe3a5f21EluGradientCUDAKernelIfEEviT_PKS2_S4_PS2__param_3,
.param .u64 _ZN6caffe265_GLOBAL__N__41_tmpxft_000060cb_00000000_7_elu_op_cpp1_ii_8fbe3a5f21EluGradientCUDAKernelIfEEviT_PKS2_S4_PS2__param_4
)
{
.reg .pred %p<4>;
.reg .f32 %f<11>;
.reg .b32 %r<7>;
.reg .b64 %rd<20>;


ld.param.f32 %f4, [_ZN6caffe265_GLOBAL__N__41_tmpxft_000060cb_00000000_7_elu_op_cpp1_ii_8fbe3a5f21EluGradientCUDAKernelIfEEviT_PKS2_S4_PS2__param_1];
ld.param.u64 %rd9, [_ZN6caffe265_GLOBAL__N__41_tmpxft_000060cb_00000000_7_elu_op_cpp1_ii_8fbe3a5f21EluGradientCUDAKernelIfEEviT_PKS2_S4_PS2__param_2];
ld.param.u64 %rd10, [_ZN6caffe265_GLOBAL__N__41_tmpxft_000060cb_00000000_7_elu_op_cpp1_ii_8fbe3a5f21EluGradientCUDAKernelIfEEviT_PKS2_S4_PS2__param_3];
ld.param.u64 %rd11, [_ZN6caffe265_GLOBAL__N__41_tmpxft_000060cb_00000000_7_elu_op_cpp1_ii_8fbe3a5f21EluGradientCUDAKernelIfEEviT_PKS2_S4_PS2__param_4];
mov.u32 %r1, %ntid.x;
mov.u32 %r2, %ctaid.x;
mov.u32 %r3, %tid.x;
mad.lo.s32 %r4, %r1, %r2, %r3;
cvt.u64.u32	%rd19, %r4;
ld.param.s32 %rd2, [_ZN6caffe265_GLOBAL__N__41_tmpxft_000060cb_00000000_7_elu_op_cpp1_ii_8fbe3a5f21EluGradientCUDAKernelIfEEviT_PKS2_S4_PS2__param_0];
setp.ge.u64	%p1, %rd19, %rd2;
@%p1 bra BB1_6;

cvta.to.global.u64 %rd3, %rd11;
mov.u32 %r5, %nctaid.x;
mul.lo.s32 %r6, %r5, %r1;
cvt.u64.u32	%rd4, %r6;

BB1_2:
shl.b64 %rd13, %rd19, 2;
add.s64 %rd12, %rd10, %rd13;

	ld.global.nc.f32 %f5, [%rd12];

	setp.lt.f32	%p2, %f5, 0f00000000;
add.s64 %rd7, %rd9, %rd13;
@%p2 bra BB1_4;
bra.uni BB1_3;

BB1_4:

	ld.global.nc.f32 %f7, [%rd7];

	
	ld.global.nc.f32 %f8, [%rd12];

	add.f32 %f9, %f8, %f4;
mul.f32 %f10, %f7, %f9;
bra.uni BB1_5;

BB1_3:

	ld.global.nc.f32 %f10, [%rd7];


BB1_5:
add.s64 %rd18, %rd3, %rd13;
st.global.f32 [%rd18], %f10;
add.s64 %rd19, %rd4, %rd19;
setp.lt.u64	%p3, %rd19, %rd2;
@%p3 bra BB1_2;

BB1_6:
ret;
}




// ===== COMPILED SASS (sm_100) =====

	.target	sm_100

	.elftype	@"ET_EXEC"


//--------------------- .note.nv.tkinfo           --------------------------
	.section	.note.nv.tkinfo,"",@"SHT_NOTE"
	.sectionflags	@"SHF_NOTE_NV_TKINFO"
	.tkinfo
        /*0018*/ 	.word	0x00000002
        /*0030*/ 	.string	""
        /*0030*/ 	.string	"ptxas"
        /*0030*/ 	.string	"Cuda compilation tools, release 13.0, V13.0.88"
        /*0030*/ 	.string	"Build cuda_13.0.r13.0/compiler.36424714_0"
        /*0030*/ 	.string	"-arch sm_100 "



//--------------------- .note.nv.cuinfo           --------------------------
	.section	.note.nv.cuinfo,"",@"SHT_NOTE"
	.sectionflags	@"SHF_NOTE_NV_CUINFO"
        /*0018*/ 	.short	0x0002
        /*001a*/ 	.short	0x003d
        /*001c*/ 	.short	0x0082
	.zero		2


//--------------------- .nv.info                  --------------------------
	.section	.nv.info,"",@"SHT_CUDA_INFO"
	.align	4


	//----- nvinfo : EIATTR_REGCOUNT
	.align		4
        /*0000*/ 	.byte	0x04, 0x2f
        /*0002*/ 	.short	(.L_14 - .L_13)
	.align		4
.L_13:
        /*0004*/ 	.word	index@(_ZN6caffe265_GLOBAL__N__41_tmpxft_000060cb_00000000_7_elu_op_cpp1_ii_8fbe3a5f13EluCUDAKernelIfEEviT_PKS2_PS2_)
        /*0008*/ 	.word	0x0000000c


	//----- nvinfo : EIATTR_FRAME_SIZE
	.align		4
.L_14:
        /*000c*/ 	.byte	0x04, 0x11
        /*000e*/ 	.short	(.L_16 - .L_15)
	.align		4
.L_15:
        /*0010*/ 	.word	index@(_ZN6caffe265_GLOBAL__N__41_tmpxft_000060cb_00000000_7_elu_op_cpp1_ii_8fbe3a5f13EluCUDAKernelIfEEviT_PKS2_PS2_)
        /*0014*/ 	.word	0x00000000


	//----- nvinfo : EIATTR_REGCOUNT
	.align		4
.L_16:
        /*0018*/ 	.byte	0x04, 0x2f
        /*001a*/ 	.short	(.L_18 - .L_17)
	.align		4
.L_17:
        /*001c*/ 	.word	index@(_ZN6caffe265_GLOBAL__N__41_tmpxft_000060cb_00000000_7_elu_op_cpp1_ii_8fbe3a5f21EluGradientCUDAKernelIfEEviT_PKS2_S4_PS2_)
        /*0020*/ 	.word	0x0000000e


	//----- nvinfo : EIATTR_FRAME_SIZE
	.align		4
.L_18:
        /*0024*/ 	.byte	0x04, 0x11
        /*0026*/ 	.short	(.L_20 - .L_19)
	.align		4
.L_19:
        /*0028*/ 	.word	index@(_ZN6caffe265_GLOBAL__N__41_tmpxft_000060cb_00000000_7_elu_op_cpp1_ii_8fbe3a5f21EluGradientCUDAKernelIfEEviT_PKS2_S4_PS2_)
        /*002c*/ 	.word	0x00000000


	//----- nvinfo : EIATTR_MIN_STACK_SIZE
	.align		4
.L_20:
        /*0030*/ 	.byte	0x04, 0x12
        /*0032*/ 	.short	(.L_22 - .L_21)
	.align		4
.L_21:
        /*0034*/ 	.word	index@(_ZN6caffe265_GLOBAL__N__41_tmpxft_000060cb_00000000_7_elu_op_cpp1_ii_8fbe3a5f21EluGradientCUDAKernelIfEEviT_PKS2_S4_PS2_)
        /*0038*/ 	.word	0x00000000


	//----- nvinfo : EIATTR_MIN_STACK_SIZE
	.align		4
.L_22:
        /*003c*/ 	.byte	0x04, 0x12
        /*003e*/ 	.short	(.L_24 - .L_23)
	.align		4
.L_23:
        /*0040*/ 	.word	index@(_ZN6caffe265_GLOBAL__N__41_tmpxft_000060cb_00000000_7_elu_op_cpp1_ii_8fbe3a5f13EluCUDAKernelIfEEviT_PKS2_PS2_)
        /*0044*/ 	.word	0x00000000
.L_24:


//--------------------- .nv.compat                --------------------------
	.section	.nv.compat,"",@"SHT_CUDA_COMPAT_INFO"
	.align	4
        /*0000*/ 	.byte	0x02, 0x09, 0x00, 0x00, 0x02, 0x02, 0x01, 0x00, 0x02, 0x05, 0x05, 0x00, 0x03, 0x07, 0x01, 0x01
        /*0010*/ 	.byte	0x02, 0x03, 0x00, 0x00, 0x02, 0x06, 0x01, 0x00, 0x04, 0x0b, 0x08, 0x00, 0x01, 0x00, 0x00, 0x00
        /*0020*/ 	.byte	0x00, 0x00, 0x00, 0x00


//--------------------- .nv.info._ZN6caffe265_GLOBAL__N__41_tmpxft_000060cb_00000000_7_elu_op_cpp1_ii_8fbe3a5f21EluGradientCUDAKernelIfEEviT_PKS2_S4_PS2_ --------------------------
	.section	.nv.info._ZN6caffe265_GLOBAL__N__41_tmpxft_000060cb_00000000_7_elu_op_cpp1_ii_8fbe3a5f21EluGradientCUDAKernelIfEEviT_PKS2_S4_PS2_,"",@"SHT_CUDA_INFO"
	.sectionflags	@""
	.align	4


	//----- nvinfo : EIATTR_CUDA_API_VERSION
	.align		4
        /*0000*/ 	.byte	0x04, 0x37
        /*0002*/ 	.short	(.L_26 - .L_25)
.L_25:
        /*0004*/ 	.word	0x00000082


	//----- nvinfo : EIATTR_KPARAM_INFO
	.align		4
.L_26:
        /*0008*/ 	.byte	0x04, 0x17
        /*000a*/ 	.short	(.L_28 - .L_27)
.L_27:
        /*000c*/ 	.word	0x00000000
        /*0010*/ 	.short	0x0004
        /*0012*/ 	.short	0x0018
        /*0014*/ 	.byte	0x00, 0xf0, 0x21, 0x00


	//----- nvinfo : EIATTR_KPARAM_INFO
	.align		4
.L_28:
        /*0018*/ 	.byte	0x04, 0x17
        /*001a*/ 	.short	(.L_30 - .L_29)
.L_29:
        /*001c*/ 	.word	0x00000000
        /*0020*/ 	.short	0x0003
        /*0022*/ 	.short	0x0010
        /*0024*/ 	.byte	0x00, 0xf0, 0x21, 0x00


	//----- nvinfo : EIATTR_KPARAM_INFO
	.align		4
.L_30:
        /*0028*/ 	.byte	0x04, 0x17
        /*002a*/ 	.short	(.L_32 - .L_31)
.L_31:
        /*002c*/ 	.word	0x00000000
        /*0030*/ 	.short	0x0002
        /*0032*/ 	.short	0x0008
        /*0034*/ 	.byte	0x00, 0xf0, 0x21, 0x00


	//----- nvinfo : EIATTR_KPARAM_INFO
	.align		4
.L_32:
        /*0038*/ 	.byte	0x04, 0x17
        /*003a*/ 	.short	(.L_34 - .L_33)
.L_33:
        /*003c*/ 	.word	0x00000000
        /*0040*/ 	.short	0x0001
        /*0042*/ 	.short	0x0004
        /*0044*/ 	.byte	0x00, 0xf0, 0x11, 0x00


	//----- nvinfo : EIATTR_KPARAM_INFO
	.align		4
.L_34:
        /*0048*/ 	.byte	0x04, 0x17
        /*004a*/ 	.short	(.L_36 - .L_35)
.L_35:
        /*004c*/ 	.word	0x00000000
        /*0050*/ 	.short	0x0000
        /*0052*/ 	.short	0x0000
        /*0054*/ 	.byte	0x00, 0xf0, 0x11, 0x00


	//----- nvinfo : EIATTR_SPARSE_MMA_MASK
	.align		4
.L_36:
        /*0058*/ 	.byte	0x03, 0x50
        /*005a*/ 	.short	0x0000


	//----- nvinfo : EIATTR_MAXREG_COUNT
	.align		4
        /*005c*/ 	.byte	0x03, 0x1b
        /*005e*/ 	.short	0x00ff


	//----- nvinfo : EIATTR_MERCURY_ISA_VERSION
	.align		4
        /*0060*/ 	.byte	0x03, 0x5f
        /*0062*/ 	.short	0x0101


	//----- nvinfo : EIATTR_VRC_CTA_INIT_COUNT
	.align		4
        /*0064*/ 	.byte	0x02, 0x4a
	.zero		1
	.zero		1


	//----- nvinfo : EIATTR_EXIT_INSTR_OFFSETS
	.align		4
        /*0068*/ 	.byte	0x04, 0x1c
        /*006a*/ 	.short	(.L_38 - .L_37)


	//   ....[0]....
.L_37:
        /*006c*/ 	.word	0x00000090


	//   ....[1]....
        /*0070*/ 	.word	0x00000270


	//----- nvinfo : EIATTR_CRS_STACK_SIZE
	.align		4
.L_38:
        /*0074*/ 	.byte	0x04, 0x1e
        /*0076*/ 	.short	(.L_40 - .L_39)
.L_39:
        /*0078*/ 	.word	0x00000000


	//----- nvinfo : EIATTR_CBANK_PARAM_SIZE
	.align		4
.L_40:
        /*007c*/ 	.byte	0x03, 0x19
        /*007e*/ 	.short	0x0020


	//----- nvinfo : EIATTR_PARAM_CBANK
	.align		4
        /*0080*/ 	.byte	0x04, 0x0a
        /*0082*/ 	.short	(.L_42 - .L_41)
	.align		4
.L_41:
        /*0084*/ 	.word	index@(.nv.constant0._ZN6caffe265_GLOBAL__N__41_tmpxft_000060cb_00000000_7_elu_op_cpp1_ii_8fbe3a5f21EluGradientCUDAKernelIfEEviT_PKS2_S4_PS2_)
        /*0088*/ 	.short	0x0380
        /*008a*/ 	.short	0x0020


	//----- nvinfo : EIATTR_SW_WAR
	.align		4
.L_42:
        /*008c*/ 	.byte	0x04, 0x36
        /*008e*/ 	.short	(.L_44 - .L_43)
.L_43:
        /*0090*/ 	.word	0x00000008
.L_44:


//--------------------- .nv.info._ZN6caffe265_GLOBAL__N__41_tmpxft_000060cb_00000000_7_elu_op_cpp1_ii_8fbe3a5f13EluCUDAKernelIfEEviT_PKS2_PS2_ --------------------------
	.section	.nv.info._ZN6caffe265_GLOBAL__N__41_tmpxft_000060cb_00000000_7_elu_op_cpp1_ii_8fbe3a5f13EluCUDAKernelIfEEviT_PKS2_PS2_,"",@"SHT_CUDA_INFO"
	.sectionflags	@""
	.align	4


	//----- nvinfo : EIATTR_CUDA_API_VERSION
	.align		4
        /*0000*/ 	.byte	0x04, 0x37
        /*0002*/ 	.short	(.L_46 - .L_45)
.L_45:
        /*0004*/ 	.word	0x00000082


	//----- nvinfo : EIATTR_KPARAM_INFO
	.align		4
.L_46:
        /*0008*/ 	.byte	0x04, 0x17
        /*000a*/ 	.short	(.L_48 - .L_47)
.L_47:
        /*000c*/ 	.word	0x00000000
        /*0010*/ 	.short	0x0003
        /*0012*/ 	.short	0x0010
        /*0014*/ 	.byte	0x00, 0xf0, 0x21, 0x00


	//----- nvinfo : EIATTR_KPARAM_INFO
	.align		4
.L_48:
        /*0018*/ 	.byte	0x04, 0x17
        /*001a*/ 	.short	(.L_50 - .L_49)
.L_49:
        /*001c*/ 	.word	0x00000000
        /*0020*/ 	.short	0x0002
        /*0022*/ 	.short	0x0008
        /*0024*/ 	.byte	0x00, 0xf0, 0x21, 0x00


	//----- nvinfo : EIATTR_KPARAM_INFO
	.align		4
.L_50:
        /*0028*/ 	.byte	0x04, 0x17
        /*002a*/ 	.short	(.L_52 - .L_51)
.L_51:
        /*002c*/ 	.word	0x00000000
        /*0030*/ 	.short	0x0001
        /*0032*/ 	.short	0x0004
        /*0034*/ 	.byte	0x00, 0xf0, 0x11, 0x00


	//----- nvinfo : EIATTR_KPARAM_INFO
	.align		4
.L_52:
        /*0038*/ 	.byte	0x04, 0x17
        /*003a*/ 	.short	(.L_54 - .L_53)
.L_53:
        /*003c*/ 	.word	0x00000000
        /*0040*/ 	.short	0x0000
        /*0042*/ 	.short	0x0000
        /*0044*/ 	.byte	0x00, 0xf0, 0x11, 0x00


	//----- nvinfo : EIATTR_SPARSE_MMA_MASK
	.align		4
.L_54:
        /*0048*/ 	.byte	0x03, 0x50
        /*004a*/ 	.short	0x0000


	//----- nvinfo : EIATTR_MAXREG_COUNT
	.align		4
        /*004c*/ 	.byte	0x03, 0x1b
        /*004e*/ 	.short	0x00ff


	//----- nvinfo : EIATTR_MERCURY_ISA_VERSION
	.align		4
        /*0050*/ 	.byte	0x03, 0x5f
        /*0052*/ 	.short	0x0101


	//----- nvinfo : EIATTR_VRC_CTA_INIT_COUNT
	.align		4
        /*0054*/ 	.byte	0x02, 0x4a
	.zero		1
	.zero		1


	//----- nvinfo : EIATTR_EXIT_INSTR_OFFSETS
	.align		4
        /*0058*/ 	.byte	0x04, 0x1c
        /*005a*/ 	.short	(.L_56 - .L_55)


	//   ....[0]....
.L_55:
        /*005c*/ 	.word	0x00000090


	//   ....[1]....
        /*0060*/ 	.word	0x00000350


	//----- nvinfo : EIATTR_CRS_STACK_SIZE
	.align		4
.L_56:
        /*0064*/ 	.byte	0x04, 0x1e
        /*0066*/ 	.short	(.L_58 - .L_57)
.L_57:
        /*0068*/ 	.word	0x00000000


	//----- nvinfo : EIATTR_CBANK_PARAM_SIZE
	.align		4
.L_58:
        /*006c*/ 	.byte	0x03, 0x19
        /*006e*/ 	.short	0x0018


	//----- nvinfo : EIATTR_PARAM_CBANK
	.align		4
        /*0070*/ 	.byte	0x04, 0x0a
        /*0072*/ 	.short	(.L_60 - .L_59)
	.align		4
.L_59:
        /*0074*/ 	.word	index@(.nv.constant0._ZN6caffe265_GLOBAL__N__41_tmpxft_000060cb_00000000_7_elu_op_cpp1_ii_8fbe3a5f13EluCUDAKernelIfEEviT_PKS2_PS2_)
        /*0078*/ 	.short	0x0380
        /*007a*/ 	.short	0x0018


	//----- nvinfo : EIATTR_SW_WAR
	.align		4
.L_60:
        /*007c*/ 	.byte	0x04, 0x36
        /*007e*/ 	.short	(.L_62 - .L_61)
.L_61:
        /*0080*/ 	.word	0x00000008
.L_62:


//--------------------- .nv.callgraph             --------------------------
	.section	.nv.callgraph,"",@"SHT_CUDA_CALLGRAPH"
	.align	4
	.sectionentsize	8
	.align		4
        /*0000*/ 	.word	0x00000000
	.align		4
        /*0004*/ 	.word	0xffffffff
	.align		4
        /*0008*/ 	.word	0x00000000
	.align		4
        /*000c*/ 	.word	0xfffffffe
	.align		4
        /*0010*/ 	.word	0x00000000
	.align		4
        /*0014*/ 	.word	0xfffffffd
	.align		4
        /*0018*/ 	.word	0x00000000
	.align		4
        /*001c*/ 	.word	0xfffffffc


//--------------------- .nv.constant4             --------------------------
	.section	.nv.constant4,"a",@progbits
	.align	8
	.align		8
.nv.constant4:
        /*0000*/ 	.dword	_ZTVSt9basic_iosIcSt11char_traitsIcEE
	.align		8
        /*0008*/ 	.dword	_ZTTSo
	.align		8
        /*0010*/ 	.dword	_ZTVSt15basic_streambufIcSt11char_traitsIcEE
	.align		8
        /*0018*/ 	.dword	_ZTVNSt7__cxx1115basic_stringbufIcSt11char_traitsIcESaIcEEE
	.align		8
        /*0020*/ 	.dword	_ZTTNSt7__cxx1119basic_ostringstreamIcSt11char_traitsIcESaIcEEE
	.align		8
        /*0028*/ 	.dword	_ZTVN10__cxxabiv119__pointer_type_infoE
	.align		8
        /*0030*/ 	.dword	_ZTVN10__cxxabiv120__function_type_infoE
	.align		8
        /*0038*/ 	.dword	_ZTVN10__cxxabiv117__class_type_infoE
	.align		8
        /*0040*/ 	.dword	_ZTVN10__cxxabiv120__si_class_type_infoE
	.align		8
        /*0048*/ 	.dword	_ZTVN3c105ErrorE
	.align		8
        /*0050*/ 	.dword	_ZTVN6caffe28OperatorINS_11CUDAContextEEE
	.align		8
        /*0058*/ 	.dword	_ZTVN6caffe226UnaryElementwiseWithArgsOpINS_11TensorTypesIJfEEENS_11CUDAContextENS_10EluFunctorIS3_EENS_15SameTypeAsInputEEE
	.align		8
        /*0060*/ 	.dword	_ZTVN6caffe227BinaryElementwiseWithArgsOpINS_11TensorTypesIJfEEENS_11CUDAContextENS_18EluGradientFunctorIS3_EENS_15SameTypeAsInputEEE


//--------------------- .text._ZN6caffe265_GLOBAL__N__41_tmpxft_000060cb_00000000_7_elu_op_cpp1_ii_8fbe3a5f21EluGradientCUDAKernelIfEEviT_PKS2_S4_PS2_ --------------------------
	.section	.text._ZN6caffe265_GLOBAL__N__41_tmpxft_000060cb_00000000_7_elu_op_cpp1_ii_8fbe3a5f21EluGradientCUDAKernelIfEEviT_PKS2_S4_PS2_,"ax",@progbits
	.align	128
        .global         _ZN6caffe265_GLOBAL__N__41_tmpxft_000060cb_00000000_7_elu_op_cpp1_ii_8fbe3a5f21EluGradientCUDAKernelIfEEviT_PKS2_S4_PS2_
        .type           _ZN6caffe265_GLOBAL__N__41_tmpxft_000060cb_00000000_7_elu_op_cpp1_ii_8fbe3a5f21EluGradientCUDAKernelIfEEviT_PKS2_S4_PS2_,@function
        .size           _ZN6caffe265_GLOBAL__N__41_tmpxft_000060cb_00000000_7_elu_op_cpp1_ii_8fbe3a5f21EluGradientCUDAKernelIfEEviT_PKS2_S4_PS2_,(.L_x_6 - _ZN6caffe265_GLOBAL__N__41_tmpxft_000060cb_00000000_7_elu_op_cpp1_ii_8fbe3a5f21EluGradientCUDAKernelIfEEviT_PKS2_S4_PS2_)
        .other          _ZN6caffe265_GLOBAL__N__41_tmpxft_000060cb_00000000_7_elu_op_cpp1_ii_8fbe3a5f21EluGradientCUDAKernelIfEEviT_PKS2_S4_PS2_,@"STO_CUDA_ENTRY STV_DEFAULT"
_ZN6caffe265_GLOBAL__N__41_tmpxft_000060cb_00000000_7_elu_op_cpp1_ii_8fbe3a5f21EluGradientCUDAKernelIfEEviT_PKS2_S4_PS2_:
.text._ZN6caffe265_GLOBAL__N__41_tmpxft_000060cb_00000000_7_elu_op_cpp1_ii_8fbe3a5f21EluGradientCUDAKernelIfEEviT_PKS2_S4_PS2_:
[----:B------:R-:W-:Y:S01]  /*0000*/  LDC R1, c[0x0][0x37c] ;  /* 0x0000df00ff017b82 */ /* 0x000fe20000000800 */
[----:B------:R-:W0:Y:S01]  /*0010*/  S2R R0, SR_CTAID.X ;  /* 0x0000000000007919 */ /* 0x000e220000002500 */
[----:B------:R-:W0:Y:S01]  /*0020*/  LDCU UR4, c[0x0][0x360] ;  /* 0x00006c00ff0477ac */ /* 0x000e220008000800 */
[----:B------:R-:W0:Y:S01]  /*0030*/  S2R R3, SR_TID.X ;  /* 0x0000000000037919 */ /* 0x000e220000002100 */
[----:B------:R-:W1:Y:S02]  /*0040*/  LDCU UR5, c[0x0][0x380] ;  /* 0x00007000ff0577ac */ /* 0x000e640008000800 */
[----:B-1----:R-:W-:Y:S01]  /*0050*/  USHF.R.S32.HI UR8, URZ, 0x1f, UR5 ;  /* 0x0000001fff087899 */ /* 0x002fe20008011405 */
[----:B0-----:R-:W-:-:S05]  /*0060*/  IMAD R0, R0, UR4, R3 ;  /* 0x0000000400007c24 */ /* 0x001fca000f8e0203 */
[----:B------:R-:W-:-:S04]  /*0070*/  ISETP.GE.U32.AND P0, PT, R0, UR5, PT ;  /* 0x0000000500007c0c */ /* 0x000fc8000bf06070 */
[----:B------:R-:W-:-:S13]  /*0080*/  ISETP.GE.U32.AND.EX P0, PT, RZ, UR8, PT, P0 ;  /* 0x00000008ff007c0c */ /* 0x000fda000bf06100 */
[----:B------:R-:W-:Y:S05]  /*0090*/  @P0 EXIT ;  /* 0x000000000000094d */ /* 0x000fea0003800000 */
[----:B------:R-:W0:Y:S01]  /*00a0*/  LDCU UR5, c[0x0][0x370] ;  /* 0x00006e00ff0577ac */ /* 0x000e220008000800 */
[----:B------:R-:W-:Y:S02]  /*00b0*/  IMAD.MOV.U32 R8, RZ, RZ, R0 ;  /* 0x000000ffff087224 */ /* 0x000fe400078e0000 */
[----:B------:R-:W-:Y:S01]  /*00c0*/  IMAD.MOV.U32 R11, RZ, RZ, RZ ;  /* 0x000000ffff0b7224 */ /* 0x000fe200078e00ff */
[----:B------:R-:W1:Y:S01]  /*00d0*/  LDCU.64 UR6, c[0x0][0x358] ;  /* 0x00006b00ff0677ac */ /* 0x000e620008000a00 */
[----:B------:R-:W2:Y:S01]  /*00e0*/  LDCU UR9, c[0x0][0x380] ;  /* 0x00007000ff0977ac */ /* 0x000ea20008000800 */
[----:B------:R-:W3:Y:S01]  /*00f0*/  LDCU.64 UR10, c[0x0][0x390] ;  /* 0x00007200ff0a77ac */ /* 0x000ee20008000a00 */
[----:B------:R-:W4:Y:S01]  /*0100*/  LDCU.64 UR12, c[0x0][0x388] ;  /* 0x00007100ff0c77ac */ /* 0x000f220008000a00 */
[----:B------:R-:W1:Y:S01]  /*0110*/  LDCU.64 UR14, c[0x0][0x398] ;  /* 0x00007300ff0e77ac */ /* 0x000e620008000a00 */
[----:B0-----:R-:W-:-:S12]  /*0120*/  UIMAD UR4, UR4, UR5, URZ ;  /* 0x00000005040472a4 */ /* 0x001fd8000f8e02ff */
.L_x_0:
[C---:B------:R-:W-:Y:S01]  /*0130*/  IMAD.SHL.U32 R2, R8.reuse, 0x4, RZ ;  /* 0x0000000408027824 */ /* 0x040fe200078e00ff */
[----:B------:R-:W-:-:S04]  /*0140*/  SHF.L.U64.HI R10, R8, 0x2, R11 ;  /* 0x00000002080a7819 */ /* 0x000fc8000001020b */
[----:B---3--:R-:W-:-:S04]  /*0150*/  IADD3 R4, P0, PT, R2, UR10, RZ ;  /* 0x0000000a02047c10 */ /* 0x008fc8000ff1e0ff */
[----:B------:R-:W-:-:S05]  /*0160*/  IADD3.X R5, PT, PT, R10, UR11, RZ, P0, !PT ;  /* 0x0000000b0a057c10 */ /* 0x000fca00087fe4ff */
[----:B-1----:R-:W3:Y:S01]  /*0170*/  LDG.E.CONSTANT R4, desc[UR6][R4.64] ;  /* 0x0000000604047981 */ /* 0x002ee2000c1e9900 */
[----:B----4-:R-:W-:-:S04]  /*0180*/  IADD3 R6, P0, PT, R2, UR12, RZ ;  /* 0x0000000c02067c10 */ /* 0x010fc8000ff1e0ff */
[----:B------:R-:W-:-:S05]  /*0190*/  IADD3.X R7, PT, PT, R10, UR13, RZ, P0, !PT ;  /* 0x0000000d0a077c10 */ /* 0x000fca00087fe4ff */
[----:B------:R-:W4:Y:S01]  /*01a0*/  LDG.E.CONSTANT R9, desc[UR6][R6.64] ;  /* 0x0000000606097981 */ /* 0x000f22000c1e9900 */
[----:B------:R-:W-:Y:S02]  /*01b0*/  IADD3 R2, P1, PT, R2, UR14, RZ ;  /* 0x0000000e02027c10 */ /* 0x000fe4000ff3e0ff */
[----:B---3--:R-:W-:-:S13]  /*01c0*/  FSETP.GEU.AND P0, PT, R4, RZ, PT ;  /* 0x000000ff0400720b */ /* 0x008fda0003f0e000 */
[----:B------:R-:W0:Y:S02]  /*01d0*/  @!P0 LDC R3, c[0x0][0x384] ;  /* 0x0000e100ff038b82 */ /* 0x000e240000000800 */
[----:B0-----:R-:W-:Y:S01]  /*01e0*/  @!P0 FADD R0, R4, R3 ;  /* 0x0000000304008221 */ /* 0x001fe20000000000 */
[----:B------:R-:W-:-:S03]  /*01f0*/  IADD3.X R3, PT, PT, R10, UR15, RZ, P1, !PT ;  /* 0x0000000f0a037c10 */ /* 0x000fc60008ffe4ff */
[----:B----4-:R-:W-:Y:S01]  /*0200*/  @!P0 FMUL R9, R0, R9 ;  /* 0x0000000900098220 */ /* 0x010fe20000400000 */
[----:B------:R-:W-:-:S04]  /*0210*/  IADD3 R8, P0, PT, R8, UR4, RZ ;  /* 0x0000000408087c10 */ /* 0x000fc8000ff1e0ff */
[----:B------:R0:W-:Y:S01]  /*0220*/  STG.E desc[UR6][R2.64], R9 ;  /* 0x0000000902007986 */ /* 0x0001e2000c101906 */
[----:B------:R-:W-:Y:S01]  /*0230*/  IMAD.X R11, RZ, RZ, R11, P0 ;  /* 0x000000ffff0b7224 */ /* 0x000fe200000e060b */
[----:B--2---:R-:W-:-:S04]  /*0240*/  ISETP.GE.U32.AND P0, PT, R8, UR9, PT ;  /* 0x0000000908007c0c */ /* 0x004fc8000bf06070 */
[----:B------:R-:W-:-:S13]  /*0250*/  ISETP.GE.U32.AND.EX P0, PT, R11, UR8, PT, P0 ;  /* 0x000000080b007c0c */ /* 0x000fda000bf06100 */
[----:B0-----:R-:W-:Y:S05]  /*0260*/  @!P0 BRA `(.L_x_0) ;  /* 0xfffffffc00b08947 */ /* 0x001fea000383ffff */
[----:B------:R-:W-:Y:S05]  /*0270*/  EXIT ;  /* 0x000000000000794d */ /* 0x000fea0003800000 */
.L_x_1:
[----:B------:R-:W-:-:S00]  /*0280*/  BRA `(.L_x_1) ;  /* 0xfffffffc00fc7947 */ /* 0x000fc0000383ffff */
[----:B------:R-:W-:-:S00]  /*0290*/  NOP ;  /* 0x0000000000007918 */ /* 0x000fc00000000000 */
        /* <DEDUP_REMOVED lines=14> */
.L_x_6:


//--------------------- .text._ZN6caffe265_GLOBAL__N__41_tmpxft_000060cb_00000000_7_elu_op_cpp1_ii_8fbe3a5f13EluCUDAKernelIfEEviT_PKS2_PS2_ --------------------------
	.section	.text._ZN6caffe265_GLOBAL__N__41_tmpxft_000060cb_00000000_7_elu_op_cpp1_ii_8fbe3a5f13EluCUDAKernelIfEEviT_PKS2_PS2_,"ax",@progbits
	.align	128
        .global         _ZN6caffe265_GLOBAL__N__41_tmpxft_000060cb_00000000_7_elu_op_cpp1_ii_8fbe3a5f13EluCUDAKernelIfEEviT_PKS2_PS2_
        .type           _ZN6caffe265_GLOBAL__N__41_tmpxft_000060cb_00000000_7_elu_op_cpp1_ii_8fbe3a5f13EluCUDAKernelIfEEviT_PKS2_PS2_,@function
        .size           _ZN6caffe265_GLOBAL__N__41_tmpxft_000060cb_00000000_7_elu_op_cpp1_ii_8fbe3a5f13EluCUDAKernelIfEEviT_PKS2_PS2_,(.L_x_7 - _ZN6caffe265_GLOBAL__N__41_tmpxft_000060cb_00000000_7_elu_op_cpp1_ii_8fbe3a5f13EluCUDAKernelIfEEviT_PKS2_PS2_)
        .other          _ZN6caffe265_GLOBAL__N__41_tmpxft_000060cb_00000000_7_elu_op_cpp1_ii_8fbe3a5f13EluCUDAKernelIfEEviT_PKS2_PS2_,@"STO_CUDA_ENTRY STV_DEFAULT"
_ZN6caffe265_GLOBAL__N__41_tmpxft_000060cb_00000000_7_elu_op_cpp1_ii_8fbe3a5f13EluCUDAKernelIfEEviT_PKS2_PS2_:
.text._ZN6caffe265_GLOBAL__N__41_tmpxft_000060cb_00000000_7_elu_op_cpp1_ii_8fbe3a5f13EluCUDAKernelIfEEviT_PKS2_PS2_:
        /* <DEDUP_REMOVED lines=15> */
[----:B------:R-:W3:Y:S01]  /*00f0*/  LDCU UR9, c[0x0][0x384] ;  /* 0x00007080ff0977ac */ /* 0x000ee20008000800 */
[----:B------:R-:W4:Y:S01]  /*0100*/  LDCU.64 UR10, c[0x0][0x388] ;  /* 0x00007100ff0a77ac */ /* 0x000f220008000a00 */
[----:B------:R-:W1:Y:S01]  /*0110*/  LDCU.64 UR12, c[0x0][0x390] ;  /* 0x00007200ff0c77ac */ /* 0x000e620008000a00 */
[----:B0-----:R-:W-:-:S12]  /*0120*/  UIMAD UR4, UR4, UR5, URZ ;  /* 0x00000005040472a4 */ /* 0x001fd8000f8e02ff */
.L_x_4:
[C---:B------:R-:W-:Y:S01]  /*0130*/  IMAD.SHL.U32 R2, R8.reuse, 0x4, RZ ;  /* 0x0000000408027824 */ /* 0x040fe200078e00ff */
[----:B------:R-:W-:-:S04]  /*0140*/  SHF.L.U64.HI R0, R8, 0x2, R9 ;  /* 0x0000000208007819 */ /* 0x000fc80000010209 */
[----:B----4-:R-:W-:-:S04]  /*0150*/  IADD3 R4, P0, PT, R2, UR10, RZ ;  /* 0x0000000a02047c10 */ /* 0x010fc8000ff1e0ff */
[----:B------:R-:W-:-:S05]  /*0160*/  IADD3.X R5, PT, PT, R0, UR11, RZ, P0, !PT ;  /* 0x0000000b00057c10 */ /* 0x000fca00087fe4ff */
[----:B-1----:R-:W4:Y:S01]  /*0170*/  LDG.E.CONSTANT R4, desc[UR6][R4.64] ;  /* 0x0000000604047981 */ /* 0x002f22000c1e9900 */
[----:B------:R-:W-:Y:S01]  /*0180*/  IADD3 R2, P1, PT, R2, UR12, RZ ;  /* 0x0000000c02027c10 */ /* 0x000fe2000ff3e0ff */
[----:B------:R-:W-:Y:S03]  /*0190*/  BSSY.RECONVERGENT B0, `(.L_x_2) ;  /* 0x0000015000007945 */ /* 0x000fe60003800200 */
[----:B------:R-:W-:Y:S02]  /*01a0*/  IADD3.X R3, PT, PT, R0, UR13, RZ, P1, !PT ;  /* 0x0000000d00037c10 */ /* 0x000fe40008ffe4ff */
[----:B----4-:R-:W-:-:S13]  /*01b0*/  FSETP.GEU.AND P0, PT, R4, RZ, PT ;  /* 0x000000ff0400720b */ /* 0x010fda0003f0e000 */
[----:B------:R-:W-:Y:S05]  /*01c0*/  @P0 BRA `(.L_x_3) ;  /* 0x0000000000440947 */ /* 0x000fea0003800000 */
[C---:B------:R-:W-:Y:S01]  /*01d0*/  FMUL R0, R4.reuse, 1.4426950216293334961 ;  /* 0x3fb8aa3b04007820 */ /* 0x040fe20000400000 */
[----:B------:R-:W-:-:S03]  /*01e0*/  FSETP.GEU.AND P1, PT, R4, -105, PT ;  /* 0xc2d200000400780b */ /* 0x000fc60003f2e000 */
[----:B------:R-:W0:Y:S02]  /*01f0*/  FRND.TRUNC R5, R0 ;  /* 0x0000000000057307 */ /* 0x000e24000020d000 */
[----:B0-----:R-:W-:Y:S01]  /*0200*/  FADD R7, RZ, R5 ;  /* 0x00000005ff077221 */ /* 0x001fe20000000000 */
[----:B------:R-:W-:-:S04]  /*0210*/  FFMA R6, R5, -0.693145751953125, R4 ;  /* 0xbf31720005067823 */ /* 0x000fc80000000004 */
[----:B------:R-:W-:Y:S01]  /*0220*/  FSETP.GEU.AND P0, PT, R7, -126, PT ;  /* 0xc2fc00000700780b */ /* 0x000fe20003f0e000 */
[----:B------:R-:W-:-:S04]  /*0230*/  FFMA R6, R5, -1.428606765330187045e-06, R6 ;  /* 0xb5bfbe8e05067823 */ /* 0x000fc80000000006 */
[----:B------:R-:W-:-:S06]  /*0240*/  FMUL R6, R6, 1.4426950216293334961 ;  /* 0x3fb8aa3b06067820 */ /* 0x000fcc0000400000 */
[----:B------:R-:W-:Y:S02]  /*0250*/  MUFU.EX2 R6, R6 ;  /* 0x0000000600067308 */ /* 0x000fe40000000800 */
[----:B------:R-:W-:-:S06]  /*0260*/  @!P0 FMUL R7, R7, 0.5 ;  /* 0x3f00000007078820 */ /* 0x000fcc0000400000 */
[----:B------:R-:W0:Y:S02]  /*0270*/  MUFU.EX2 R5, R7 ;  /* 0x0000000700057308 */ /* 0x000e240000000800 */
[----:B0-----:R-:W-:Y:S01]  /*0280*/  @!P0 FMUL R5, R5, R5 ;  /* 0x0000000505058220 */ /* 0x001fe20000400000 */
[----:B------:R-:W-:-:S03]  /*0290*/  FSETP.GT.AND P0, PT, R4, 105, PT ;  /* 0x42d200000400780b */ /* 0x000fc60003f04000 */
[----:B------:R-:W-:-:S05]  /*02a0*/  FFMA R5, R6, R5, -1 ;  /* 0xbf80000006057423 */ /* 0x000fca0000000005 */
[----:B------:R-:W-:-:S04]  /*02b0*/  FSEL R5, R5, -1, P1 ;  /* 0xbf80000005057808 */ /* 0x000fc80000800000 */
[----:B------:R-:W-:-:S05]  /*02c0*/  FSEL R5, R5, +INF , !P0 ;  /* 0x7f80000005057808 */ /* 0x000fca0004000000 */
[----:B---3--:R-:W-:-:S07]  /*02d0*/  FMUL R4, R5, UR9 ;  /* 0x0000000905047c20 */ /* 0x008fce0008400000 */
.L_x_3:
[----:B--23--:R-:W-:Y:S05]  /*02e0*/  BSYNC.RECONVERGENT B0 ;  /* 0x0000000000007941 */ /* 0x00cfea0003800200 */
.L_x_2:
[----:B------:R-:W-:Y:S01]  /*02f0*/  IADD3 R8, P0, PT, R8, UR4, RZ ;  /* 0x0000000408087c10 */ /* 0x000fe2000ff1e0ff */
[----:B------:R0:W-:Y:S04]  /*0300*/  STG.E desc[UR6][R2.64], R4 ;  /* 0x0000000402007986 */ /* 0x0001e8000c101906 */
[----:B------:R-:W-:Y:S01]  /*0310*/  IMAD.X R9, RZ, RZ, R9, P0 ;  /* 0x000000ffff097224 */ /* 0x000fe200000e0609 */
[----:B------:R-:W-:-:S04]  /*0320*/  ISETP.GE.U32.AND P0, PT, R8, UR14, PT ;  /* 0x0000000e08007c0c */ /* 0x000fc8000bf06070 */
[----:B------:R-:W-:-:S13]  /*0330*/  ISETP.GE.U32.AND.EX P0, PT, R9, UR8, PT, P0 ;  /* 0x0000000809007c0c */ /* 0x000fda000bf06100 */
[----:B0-----:R-:W-:Y:S05]  /*0340*/  @!P0 BRA `(.L_x_4) ;  /* 0xfffffffc00788947 */ /* 0x001fea000383ffff */
[----:B------:R-:W-:Y:S05]  /*0350*/  EXIT ;  /* 0x000000000000794d */ /* 0x000fea0003800000 */
.L_x_5:
        /* <DEDUP_REMOVED lines=10> */
.L_x_7:


//--------------------- .nv.shared.reserved.0     --------------------------
	.section	.nv.shared.reserved.0,"aw",@nobits
	.weak		__nv_reservedSMEM_offset_0_alias
	.size		__nv_reservedSMEM_offset_0_alias, 0, 64
	.other		__nv_reservedSMEM_offset_0_alias,@"STO_CUDA_RESERVED_SHARED STV_DEFAULT"
__nv_reservedSMEM_offset_0_alias:
	.zero		0
	.zero		64


//--------------------- .nv.global                --------------------------
	.section	.nv.global,"aw",@nobits
	.align	8
.nv.global:
	.type		_ZTVN10__cxxabiv120__si_class_type_infoE,@object
	.size		_ZTVN10__cxxabiv120__si_class_type_infoE,(_ZTTNSt7__cxx1119basic_ostringstreamIcSt11char_traitsIcESaIcEEE - _ZTVN10__cxxabiv120__si_class_type_infoE)
_ZTVN10__cxxabiv120__si_class_type_infoE:
	.zero		8
	.type		_ZTTNSt7__cxx1119basic_ostringstreamIcSt11char_traitsIcESaIcEEE,@object
	.size		_ZTTNSt7__cxx1119basic_ostringstreamIcSt11char_traitsIcESaIcEEE,(_ZTVN10__cxxabiv120__function_type_infoE - _ZTTNSt7__cxx1119basic_ostringstreamIcSt11char_traitsIcESaIcEEE)
_ZTTNSt7__cxx1119basic_ostringstreamIcSt11char_traitsIcESaIcEEE:
	.zero		8
	.type		_ZTVN10__cxxabiv120__function_type_infoE,@object
	.size		_ZTVN10__cxxabiv120__function_type_infoE,(_ZTVN10__cxxabiv117__class_type_infoE - _ZTVN10__cxxabiv120__function_type_infoE)
_ZTVN10__cxxabiv120__function_type_infoE:
	.zero		8
	.type		_ZTVN10__cxxabiv117__class_type_infoE,@object
	.size		_ZTVN10__cxxabiv117__class_type_infoE,(_ZTTSo - _ZTVN10__cxxabiv117__class_type_infoE)
_ZTVN10__cxxabiv117__class_type_infoE:
	.zero		8
	.type		_ZTTSo,@object
	.size		_ZTTSo,(_ZTVN10__cxxabiv119__pointer_type_infoE - _ZTTSo)
_ZTTSo:
	.zero		8
	.type		_ZTVN10__cxxabiv119__pointer_type_infoE,@object
	.size		_ZTVN10__cxxabiv119__pointer_type_infoE,(_ZTVSt9basic_iosIcSt11char_traitsIcEE - _ZTVN10__cxxabiv119__pointer_type_infoE)
_ZTVN10__cxxabiv119__pointer_type_infoE:
	.zero		8
	.type		_ZTVSt9basic_iosIcSt11char_traitsIcEE,@object
	.size		_ZTVSt9basic_iosIcSt11char_traitsIcEE,(_ZTVN3c105ErrorE - _ZTVSt9basic_iosIcSt11char_traitsIcEE)
_ZTVSt9basic_iosIcSt11char_traitsIcEE:
	.zero		32
	.type		_ZTVN3c105ErrorE,@object
	.size		_ZTVN3c105ErrorE,(_ZTVSt15basic_streambufIcSt11char_traitsIcEE - _ZTVN3c105ErrorE)
_ZTVN3c105ErrorE:
	.zero		40
	.type		_ZTVSt15basic_streambufIcSt11char_traitsIcEE,@object
	.size		_ZTVSt15basic_streambufIcSt11char_traitsIcEE,(_ZTVNSt7__cxx1115basic_stringbufIcSt11char_traitsIcESaIcEEE - _ZTVSt15basic_streambufIcSt11char_traitsIcEE)
_ZTVSt15basic_streambufIcSt11char_traitsIcEE:
	.zero		128
	.type		_ZTVNSt7__cxx1115basic_stringbufIcSt11char_traitsIcESaIcEEE,@object
	.size		_ZTVNSt7__cxx1115basic_stringbufIcSt11char_traitsIcESaIcEEE,(_ZTVN6caffe227BinaryElementwiseWithArgsOpINS_11TensorTypesIJfEEENS_11CUDAContextENS_18EluGradientFunctorIS3_EENS_15SameTypeAsInputEEE - _ZTVNSt7__cxx1115basic_stringbufIcSt11char_traitsIcESaIcEEE)
_ZTVNSt7__cxx1115basic_stringbufIcSt11char_traitsIcESaIcEEE:
	.zero		128
	.type		_ZTVN6caffe227BinaryElementwiseWithArgsOpINS_11TensorTypesIJfEEENS_11CUDAContextENS_18EluGradientFunctorIS3_EENS_15SameTypeAsInputEEE,@object
	.size		_ZTVN6caffe227BinaryElementwiseWithArgsOpINS_11TensorTypesIJfEEENS_11CUDAContextENS_18EluGradientFunctorIS3_EENS_15SameTypeAsInputEEE,(_ZTVN6caffe28OperatorINS_11CUDAContextEEE - _ZTVN6caffe227BinaryElementwiseWithArgsOpINS_11TensorTypesIJfEEENS_11CUDAContextENS_18EluGradientFunctorIS3_EENS_15SameTypeAsInputEEE)
_ZTVN6caffe227BinaryElementwiseWithArgsOpINS_11TensorTypesIJfEEENS_11CUDAContextENS_18EluGradientFunctorIS3_EENS_15SameTypeAsInputEEE:
	.zero		136
	.type		_ZTVN6caffe28OperatorINS_11CUDAContextEEE,@object
	.size		_ZTVN6caffe28OperatorINS_11CUDAContextEEE,(_ZTVN6caffe226UnaryElementwiseWithArgsOpINS_11TensorTypesIJfEEENS_11CUDAContextENS_10EluFunctorIS3_EENS_15SameTypeAsInputEEE - _ZTVN6caffe28OperatorINS_11CUDAContextEEE)
_ZTVN6caffe28OperatorINS_11CUDAContextEEE:
	.zero		136
	.type		_ZTVN6caffe226UnaryElementwiseWithArgsOpINS_11TensorTypesIJfEEENS_11CUDAContextENS_10EluFunctorIS3_EENS_15SameTypeAsInputEEE,@object
	.size		_ZTVN6caffe226UnaryElementwiseWithArgsOpINS_11TensorTypesIJfEEENS_11CUDAContextENS_10EluFunctorIS3_EENS_15SameTypeAsInputEEE,(.L_11 - _ZTVN6caffe226UnaryElementwiseWithArgsOpINS_11TensorTypesIJfEEENS_11CUDAContextENS_10EluFunctorIS3_EENS_15SameTypeAsInputEEE)
_ZTVN6caffe226UnaryElementwiseWithArgsOpINS_11TensorTypesIJfEEENS_11CUDAContextENS_10EluFunctorIS3_EENS_15SameTypeAsInputEEE:
	.zero		136
.L_11:


//--------------------- .nv.constant0._ZN6caffe265_GLOBAL__N__41_tmpxft_000060cb_00000000_7_elu_op_cpp1_ii_8fbe3a5f21EluGradientCUDAKernelIfEEviT_PKS2_S4_PS2_ --------------------------
	.section	.nv.constant0._ZN6caffe265_GLOBAL__N__41_tmpxft_000060cb_00000000_7_elu_op_cpp1_ii_8fbe3a5f21EluGradientCUDAKernelIfEEviT_PKS2_S4_PS2_,"a",@progbits
	.sectionflags	@""
	.align	4
.nv.constant0._ZN6caffe265_GLOBAL__N__41_tmpxft_000060cb_00000000_7_elu_op_cpp1_ii_8fbe3a5f21EluGradientCUDAKernelIfEEviT_PKS2_S4_PS2_:
	.zero		928


//--------------------- .nv.constant0._ZN6caffe265_GLOBAL__N__41_tmpxft_000060cb_00000000_7_elu_op_cpp1_ii_8fbe3a5f13EluCUDAKernelIfEEviT_PKS2_PS2_ --------------------------
	.section	.nv.constant0._ZN6caffe265_GLOBAL__N__41_tmpxft_000060cb_00000000_7_elu_op_cpp1_ii_8fbe3a5f13EluCUDAKernelIfEEviT_PKS2_PS2_,"a",@progbits
	.sectionflags	@""
	.align	4
.nv.constant0._ZN6caffe265_GLOBAL__N__41_tmpxft_000060cb_00000000_7_elu_op_cpp1_ii_8fbe3a5f13EluCUDAKernelIfEEviT_PKS2_PS2_:
	.zero		920


//--------------------- SYMBOLS --------------------------

	.type		.nv.reservedSmem.offset0,@object
	.size		.nv.reservedSmem.offset0,0x4
